//
// Generated by NVIDIA NVVM Compiler
//
// Compiler Build ID: CL-36424714
// Cuda compilation tools, release 13.0, V13.0.88
// Based on NVVM 20.0.0
//

.version 9.0
.target sm_100
.address_size 64

	// .globl	_Z4initjP17curandStateXORWOW
.global .align 4 .b8 precalc_xorwow_matrix[102400];
.global .align 4 .b8 precalc_xorwow_offset_matrix[102400];
.global .align 4 .b8 mrg32k3aM1[2304];
.global .align 4 .b8 mrg32k3aM2[2304];
.global .align 4 .b8 mrg32k3aM1SubSeq[2016];
.global .align 4 .b8 mrg32k3aM2SubSeq[2016];
.global .align 4 .b8 mrg32k3aM1Seq[2304];
.global .align 4 .b8 mrg32k3aM2Seq[2304];
.const .align 8 .b8 __cr_lgamma_table[72];

.visible .entry _Z4initjP17curandStateXORWOW(
	.param .u32 _Z4initjP17curandStateXORWOW_param_0,
	.param .u64 .ptr .align 1 _Z4initjP17curandStateXORWOW_param_1
)
{
	.reg .pred 	%p<24>;
	.reg .b32 	%r<409>;
	.reg .b64 	%rd<18>;

	ld.param.u32 	%r182, [_Z4initjP17curandStateXORWOW_param_0];
	ld.param.u64 	%rd8, [_Z4initjP17curandStateXORWOW_param_1];
	cvta.to.global.u64 	%rd9, %rd8;
	mov.u32 	%r183, %tid.x;
	mov.u32 	%r184, %ctaid.x;
	mov.u32 	%r185, %ntid.x;
	mad.lo.s32 	%r186, %r184, %r185, %r183;
	cvt.s64.s32 	%rd17, %r186;
	mul.wide.s32 	%rd10, %r186, 48;
	add.s64 	%rd2, %rd9, %rd10;
	xor.b32  	%r187, %r182, -1429050551;
	mul.lo.s32 	%r188, %r187, 1099087573;
	add.s32 	%r189, %r188, -638133224;
	add.s32 	%r190, %r188, 123456789;
	st.global.v2.u32 	[%rd2], {%r189, %r190};
	xor.b32  	%r191, %r188, 362436069;
	mov.b32 	%r192, -123459836;
	st.global.v2.u32 	[%rd2+8], {%r191, %r192};
	add.s32 	%r193, %r188, 5783321;
	mov.b32 	%r194, -589760388;
	st.global.v2.u32 	[%rd2+16], {%r194, %r193};
	setp.eq.s32 	%p1, %r186, 0;
	@%p1 bra 	$L__BB0_42;
	mov.b32 	%r315, 0;
	mov.u64 	%rd12, precalc_xorwow_matrix;
$L__BB0_2:
	and.b64  	%rd4, %rd17, 3;
	setp.eq.s64 	%p2, %rd4, 0;
	@%p2 bra 	$L__BB0_41;
	mul.wide.u32 	%rd11, %r315, 3200;
	add.s64 	%rd5, %rd12, %rd11;
	cvt.u32.u64 	%r2, %rd4;
	mov.b32 	%r316, 0;
$L__BB0_4:
	mov.b32 	%r329, 0;
	mov.u32 	%r330, %r329;
	mov.u32 	%r331, %r329;
	mov.u32 	%r332, %r329;
	mov.u32 	%r333, %r329;
	mov.u32 	%r322, %r329;
$L__BB0_5:
	mul.wide.u32 	%rd13, %r322, 4;
	add.s64 	%rd14, %rd2, %rd13;
	ld.global.u32 	%r10, [%rd14+4];
	shl.b32 	%r11, %r322, 5;
	mov.b32 	%r328, 0;
$L__BB0_6:
	.pragma "nounroll";
	shr.u32 	%r199, %r10, %r328;
	and.b32  	%r200, %r199, 1;
	setp.eq.b32 	%p3, %r200, 1;
	not.pred 	%p4, %p3;
	add.s32 	%r201, %r11, %r328;
	mul.lo.s32 	%r202, %r201, 5;
	mul.wide.u32 	%rd15, %r202, 4;
	add.s64 	%rd6, %rd5, %rd15;
	@%p4 bra 	$L__BB0_8;
	ld.global.u32 	%r203, [%rd6];
	xor.b32  	%r333, %r333, %r203;
	ld.global.u32 	%r204, [%rd6+4];
	xor.b32  	%r332, %r332, %r204;
	ld.global.u32 	%r205, [%rd6+8];
	xor.b32  	%r331, %r331, %r205;
	ld.global.u32 	%r206, [%rd6+12];
	xor.b32  	%r330, %r330, %r206;
	ld.global.u32 	%r207, [%rd6+16];
	xor.b32  	%r329, %r329, %r207;
$L__BB0_8:
	and.b32  	%r209, %r199, 2;
	setp.eq.s32 	%p5, %r209, 0;
	@%p5 bra 	$L__BB0_10;
	ld.global.u32 	%r210, [%rd6+20];
	xor.b32  	%r333, %r333, %r210;
	ld.global.u32 	%r211, [%rd6+24];
	xor.b32  	%r332, %r332, %r211;
	ld.global.u32 	%r212, [%rd6+28];
	xor.b32  	%r331, %r331, %r212;
	ld.global.u32 	%r213, [%rd6+32];
	xor.b32  	%r330, %r330, %r213;
	ld.global.u32 	%r214, [%rd6+36];
	xor.b32  	%r329, %r329, %r214;
$L__BB0_10:
	and.b32  	%r216, %r199, 4;
	setp.eq.s32 	%p6, %r216, 0;
	@%p6 bra 	$L__BB0_12;
	ld.global.u32 	%r217, [%rd6+40];
	xor.b32  	%r333, %r333, %r217;
	ld.global.u32 	%r218, [%rd6+44];
	xor.b32  	%r332, %r332, %r218;
	ld.global.u32 	%r219, [%rd6+48];
	xor.b32  	%r331, %r331, %r219;
	ld.global.u32 	%r220, [%rd6+52];
	xor.b32  	%r330, %r330, %r220;
	ld.global.u32 	%r221, [%rd6+56];
	xor.b32  	%r329, %r329, %r221;
$L__BB0_12:
	and.b32  	%r223, %r199, 8;
	setp.eq.s32 	%p7, %r223, 0;
	@%p7 bra 	$L__BB0_14;
	ld.global.u32 	%r224, [%rd6+60];
	xor.b32  	%r333, %r333, %r224;
	ld.global.u32 	%r225, [%rd6+64];
	xor.b32  	%r332, %r332, %r225;
	ld.global.u32 	%r226, [%rd6+68];
	xor.b32  	%r331, %r331, %r226;
	ld.global.u32 	%r227, [%rd6+72];
	xor.b32  	%r330, %r330, %r227;
	ld.global.u32 	%r228, [%rd6+76];
	xor.b32  	%r329, %r329, %r228;
$L__BB0_14:
	and.b32  	%r230, %r199, 16;
	setp.eq.s32 	%p8, %r230, 0;
	@%p8 bra 	$L__BB0_16;
	ld.global.u32 	%r231, [%rd6+80];
	xor.b32  	%r333, %r333, %r231;
	ld.global.u32 	%r232, [%rd6+84];
	xor.b32  	%r332, %r332, %r232;
	ld.global.u32 	%r233, [%rd6+88];
	xor.b32  	%r331, %r331, %r233;
	ld.global.u32 	%r234, [%rd6+92];
	xor.b32  	%r330, %r330, %r234;
	ld.global.u32 	%r235, [%rd6+96];
	xor.b32  	%r329, %r329, %r235;
$L__BB0_16:
	and.b32  	%r237, %r199, 32;
	setp.eq.s32 	%p9, %r237, 0;
	@%p9 bra 	$L__BB0_18;
	ld.global.u32 	%r238, [%rd6+100];
	xor.b32  	%r333, %r333, %r238;
	ld.global.u32 	%r239, [%rd6+104];
	xor.b32  	%r332, %r332, %r239;
	ld.global.u32 	%r240, [%rd6+108];
	xor.b32  	%r331, %r331, %r240;
	ld.global.u32 	%r241, [%rd6+112];
	xor.b32  	%r330, %r330, %r241;
	ld.global.u32 	%r242, [%rd6+116];
	xor.b32  	%r329, %r329, %r242;
$L__BB0_18:
	and.b32  	%r244, %r199, 64;
	setp.eq.s32 	%p10, %r244, 0;
	@%p10 bra 	$L__BB0_20;
	ld.global.u32 	%r245, [%rd6+120];
	xor.b32  	%r333, %r333, %r245;
	ld.global.u32 	%r246, [%rd6+124];
	xor.b32  	%r332, %r332, %r246;
	ld.global.u32 	%r247, [%rd6+128];
	xor.b32  	%r331, %r331, %r247;
	ld.global.u32 	%r248, [%rd6+132];
	xor.b32  	%r330, %r330, %r248;
	ld.global.u32 	%r249, [%rd6+136];
	xor.b32  	%r329, %r329, %r249;
$L__BB0_20:
	and.b32  	%r251, %r199, 128;
	setp.eq.s32 	%p11, %r251, 0;
	@%p11 bra 	$L__BB0_22;
	ld.global.u32 	%r252, [%rd6+140];
	xor.b32  	%r333, %r333, %r252;
	ld.global.u32 	%r253, [%rd6+144];
	xor.b32  	%r332, %r332, %r253;
	ld.global.u32 	%r254, [%rd6+148];
	xor.b32  	%r331, %r331, %r254;
	ld.global.u32 	%r255, [%rd6+152];
	xor.b32  	%r330, %r330, %r255;
	ld.global.u32 	%r256, [%rd6+156];
	xor.b32  	%r329, %r329, %r256;
$L__BB0_22:
	and.b32  	%r258, %r199, 256;
	setp.eq.s32 	%p12, %r258, 0;
	@%p12 bra 	$L__BB0_24;
	ld.global.u32 	%r259, [%rd6+160];
	xor.b32  	%r333, %r333, %r259;
	ld.global.u32 	%r260, [%rd6+164];
	xor.b32  	%r332, %r332, %r260;
	ld.global.u32 	%r261, [%rd6+168];
	xor.b32  	%r331, %r331, %r261;
	ld.global.u32 	%r262, [%rd6+172];
	xor.b32  	%r330, %r330, %r262;
	ld.global.u32 	%r263, [%rd6+176];
	xor.b32  	%r329, %r329, %r263;
$L__BB0_24:
	and.b32  	%r265, %r199, 512;
	setp.eq.s32 	%p13, %r265, 0;
	@%p13 bra 	$L__BB0_26;
	ld.global.u32 	%r266, [%rd6+180];
	xor.b32  	%r333, %r333, %r266;
	ld.global.u32 	%r267, [%rd6+184];
	xor.b32  	%r332, %r332, %r267;
	ld.global.u32 	%r268, [%rd6+188];
	xor.b32  	%r331, %r331, %r268;
	ld.global.u32 	%r269, [%rd6+192];
	xor.b32  	%r330, %r330, %r269;
	ld.global.u32 	%r270, [%rd6+196];
	xor.b32  	%r329, %r329, %r270;
$L__BB0_26:
	and.b32  	%r272, %r199, 1024;
	setp.eq.s32 	%p14, %r272, 0;
	@%p14 bra 	$L__BB0_28;
	ld.global.u32 	%r273, [%rd6+200];
	xor.b32  	%r333, %r333, %r273;
	ld.global.u32 	%r274, [%rd6+204];
	xor.b32  	%r332, %r332, %r274;
	ld.global.u32 	%r275, [%rd6+208];
	xor.b32  	%r331, %r331, %r275;
	ld.global.u32 	%r276, [%rd6+212];
	xor.b32  	%r330, %r330, %r276;
	ld.global.u32 	%r277, [%rd6+216];
	xor.b32  	%r329, %r329, %r277;
$L__BB0_28:
	and.b32  	%r279, %r199, 2048;
	setp.eq.s32 	%p15, %r279, 0;
	@%p15 bra 	$L__BB0_30;
	ld.global.u32 	%r280, [%rd6+220];
	xor.b32  	%r333, %r333, %r280;
	ld.global.u32 	%r281, [%rd6+224];
	xor.b32  	%r332, %r332, %r281;
	ld.global.u32 	%r282, [%rd6+228];
	xor.b32  	%r331, %r331, %r282;
	ld.global.u32 	%r283, [%rd6+232];
	xor.b32  	%r330, %r330, %r283;
	ld.global.u32 	%r284, [%rd6+236];
	xor.b32  	%r329, %r329, %r284;
$L__BB0_30:
	and.b32  	%r286, %r199, 4096;
	setp.eq.s32 	%p16, %r286, 0;
	@%p16 bra 	$L__BB0_32;
	ld.global.u32 	%r287, [%rd6+240];
	xor.b32  	%r333, %r333, %r287;
	ld.global.u32 	%r288, [%rd6+244];
	xor.b32  	%r332, %r332, %r288;
	ld.global.u32 	%r289, [%rd6+248];
	xor.b32  	%r331, %r331, %r289;
	ld.global.u32 	%r290, [%rd6+252];
	xor.b32  	%r330, %r330, %r290;
	ld.global.u32 	%r291, [%rd6+256];
	xor.b32  	%r329, %r329, %r291;
$L__BB0_32:
	and.b32  	%r293, %r199, 8192;
	setp.eq.s32 	%p17, %r293, 0;
	@%p17 bra 	$L__BB0_34;
	ld.global.u32 	%r294, [%rd6+260];
	xor.b32  	%r333, %r333, %r294;
	ld.global.u32 	%r295, [%rd6+264];
	xor.b32  	%r332, %r332, %r295;
	ld.global.u32 	%r296, [%rd6+268];
	xor.b32  	%r331, %r331, %r296;
	ld.global.u32 	%r297, [%rd6+272];
	xor.b32  	%r330, %r330, %r297;
	ld.global.u32 	%r298, [%rd6+276];
	xor.b32  	%r329, %r329, %r298;
$L__BB0_34:
	and.b32  	%r300, %r199, 16384;
	setp.eq.s32 	%p18, %r300, 0;
	@%p18 bra 	$L__BB0_36;
	ld.global.u32 	%r301, [%rd6+280];
	xor.b32  	%r333, %r333, %r301;
	ld.global.u32 	%r302, [%rd6+284];
	xor.b32  	%r332, %r332, %r302;
	ld.global.u32 	%r303, [%rd6+288];
	xor.b32  	%r331, %r331, %r303;
	ld.global.u32 	%r304, [%rd6+292];
	xor.b32  	%r330, %r330, %r304;
	ld.global.u32 	%r305, [%rd6+296];
	xor.b32  	%r329, %r329, %r305;
$L__BB0_36:
	and.b32  	%r307, %r199, 32768;
	setp.eq.s32 	%p19, %r307, 0;
	@%p19 bra 	$L__BB0_38;
	ld.global.u32 	%r308, [%rd6+300];
	xor.b32  	%r333, %r333, %r308;
	ld.global.u32 	%r309, [%rd6+304];
	xor.b32  	%r332, %r332, %r309;
	ld.global.u32 	%r310, [%rd6+308];
	xor.b32  	%r331, %r331, %r310;
	ld.global.u32 	%r311, [%rd6+312];
	xor.b32  	%r330, %r330, %r311;
	ld.global.u32 	%r312, [%rd6+316];
	xor.b32  	%r329, %r329, %r312;
$L__BB0_38:
	add.s32 	%r328, %r328, 16;
	setp.ne.s32 	%p20, %r328, 32;
	@%p20 bra 	$L__BB0_6;
	mad.lo.s32 	%r313, %r322, -31, %r11;
	add.s32 	%r322, %r313, 1;
	setp.ne.s32 	%p21, %r322, 5;
	@%p21 bra 	$L__BB0_5;
	st.global.u32 	[%rd2+4], %r333;
	st.global.u32 	[%rd2+8], %r332;
	st.global.u32 	[%rd2+12], %r331;
	st.global.u32 	[%rd2+16], %r330;
	st.global.u32 	[%rd2+20], %r329;
	add.s32 	%r316, %r316, 1;
	setp.lt.u32 	%p22, %r316, %r2;
	@%p22 bra 	$L__BB0_4;
$L__BB0_41:
	shr.u64 	%rd7, %rd17, 2;
	add.s32 	%r315, %r315, 1;
	setp.gt.u64 	%p23, %rd17, 3;
	mov.u64 	%rd17, %rd7;
	@%p23 bra 	$L__BB0_2;
$L__BB0_42:
	mov.b32 	%r314, 0;
	st.global.v2.u32 	[%rd2+24], {%r314, %r314};
	st.global.u32 	[%rd2+32], %r314;
	mov.b64 	%rd16, 0;
	st.global.u64 	[%rd2+40], %rd16;
	ret;

}
	// .globl	_Z8generateP17curandStateXORWOWPf
.visible .entry _Z8generateP17curandStateXORWOWPf(
	.param .u64 .ptr .align 1 _Z8generateP17curandStateXORWOWPf_param_0,
	.param .u64 .ptr .align 1 _Z8generateP17curandStateXORWOWPf_param_1
)
{
	.reg .b32 	%r<20>;
	.reg .b32 	%f<3>;
	.reg .b64 	%rd<9>;

	ld.param.u64 	%rd1, [_Z8generateP17curandStateXORWOWPf_param_0];
	ld.param.u64 	%rd2, [_Z8generateP17curandStateXORWOWPf_param_1];
	cvta.to.global.u64 	%rd3, %rd2;
	cvta.to.global.u64 	%rd4, %rd1;
	mov.u32 	%r1, %tid.x;
	mov.u32 	%r2, %ctaid.x;
	mov.u32 	%r3, %ntid.x;
	mad.lo.s32 	%r4, %r2, %r3, %r1;
	mul.wide.s32 	%rd5, %r4, 48;
	add.s64 	%rd6, %rd4, %rd5;
	ld.global.v2.u32 	{%r5, %r6}, [%rd6];
	shr.u32 	%r7, %r6, 2;
	xor.b32  	%r8, %r7, %r6;
	ld.global.v2.u32 	{%r9, %r10}, [%rd6+8];
	ld.global.v2.u32 	{%r11, %r12}, [%rd6+16];
	st.global.v2.u32 	[%rd6+8], {%r10, %r11};
	shl.b32 	%r13, %r12, 4;
	shl.b32 	%r14, %r8, 1;
	xor.b32  	%r15, %r14, %r13;
	xor.b32  	%r16, %r15, %r8;
	xor.b32  	%r17, %r16, %r12;
	st.global.v2.u32 	[%rd6+16], {%r12, %r17};
	add.s32 	%r18, %r5, 362437;
	st.global.v2.u32 	[%rd6], {%r18, %r9};
	add.s32 	%r19, %r17, %r18;
	cvt.rn.f32.u32 	%f1, %r19;
	fma.rn.f32 	%f2, %f1, 0f2F800000, 0f2F000000;
	mul.wide.s32 	%rd7, %r4, 4;
	add.s64 	%rd8, %rd3, %rd7;
	st.global.f32 	[%rd8], %f2;
	ret;

}


// ===== COMPILED SASS (sm_100) =====

	.target	sm_100

	.elftype	@"ET_EXEC"


//--------------------- .note.nv.tkinfo           --------------------------
	.section	.note.nv.tkinfo,"",@"SHT_NOTE"
	.sectionflags	@"SHF_NOTE_NV_TKINFO"
	.tkinfo
        /*0018*/ 	.word	0x00000002
        /*0030*/ 	.string	""
        /*0030*/ 	.string	"ptxas"
        /*0030*/ 	.string	"Cuda compilation tools, release 13.0, V13.0.88"
        /*0030*/ 	.string	"Build cuda_13.0.r13.0/compiler.36424714_0"
        /*0030*/ 	.string	"-arch sm_100 -m 64 "



//--------------------- .note.nv.cuinfo           --------------------------
	.section	.note.nv.cuinfo,"",@"SHT_NOTE"
	.sectionflags	@"SHF_NOTE_NV_CUINFO"
        /*0018*/ 	.short	0x0002
        /*001a*/ 	.short	0x0064
        /*001c*/ 	.short	0x0082
	.zero		2


//--------------------- .nv.info                  --------------------------
	.section	.nv.info,"",@"SHT_CUDA_INFO"
	.align	4


	//----- nvinfo : EIATTR_REGCOUNT
	.align		4
        /*0000*/ 	.byte	0x04, 0x2f
        /*0002*/ 	.short	(.L_10 - .L_9)
	.align		4
.L_9:
        /*0004*/ 	.word	index@(_Z4initjP17curandStateXORWOW)
        /*0008*/ 	.word	0x0000001f


	//----- nvinfo : EIATTR_FRAME_SIZE
	.align		4
.L_10:
        /*000c*/ 	.byte	0x04, 0x11
        /*000e*/ 	.short	(.L_12 - .L_11)
	.align		4
.L_11:
        /*0010*/ 	.word	index@(_Z4initjP17curandStateXORWOW)
        /*0014*/ 	.word	0x00000000


	//----- nvinfo : EIATTR_REGCOUNT
	.align		4
.L_12:
        /*0018*/ 	.byte	0x04, 0x2f
        /*001a*/ 	.short	(.L_14 - .L_13)
	.align		4
.L_13:
        /*001c*/ 	.word	index@(_Z8generateP17curandStateXORWOWPf)
        /*0020*/ 	.word	0x00000016


	//----- nvinfo : EIATTR_FRAME_SIZE
	.align		4
.L_14:
        /*0024*/ 	.byte	0x04, 0x11
        /*0026*/ 	.short	(.L_16 - .L_15)
	.align		4
.L_15:
        /*0028*/ 	.word	index@(_Z8generateP17curandStateXORWOWPf)
        /*002c*/ 	.word	0x00000000


	//----- nvinfo : EIATTR_MIN_STACK_SIZE
	.align		4
.L_16:
        /*0030*/ 	.byte	0x04, 0x12
        /*0032*/ 	.short	(.L_18 - .L_17)
	.align		4
.L_17:
        /*0034*/ 	.word	index@(_Z8generateP17curandStateXORWOWPf)
        /*0038*/ 	.word	0x00000000


	//----- nvinfo : EIATTR_MIN_STACK_SIZE
	.align		4
.L_18:
        /*003c*/ 	.byte	0x04, 0x12
        /*003e*/ 	.short	(.L_20 - .L_19)
	.align		4
.L_19:
        /*0040*/ 	.word	index@(_Z4initjP17curandStateXORWOW)
        /*0044*/ 	.word	0x00000000
.L_20:


//--------------------- .nv.compat                --------------------------
	.section	.nv.compat,"",@"SHT_CUDA_COMPAT_INFO"
	.align	4
        /*0000*/ 	.byte	0x02, 0x09, 0x00, 0x00, 0x02, 0x02, 0x01, 0x00, 0x02, 0x05, 0x05, 0x00, 0x03, 0x07, 0x01, 0x01
        /*0010*/ 	.byte	0x02, 0x03, 0x00, 0x00, 0x02, 0x06, 0x01, 0x00, 0x04, 0x0b, 0x08, 0x00, 0x09, 0x00, 0x00, 0x00
        /*0020*/ 	.byte	0x00, 0x00, 0x00, 0x00


//--------------------- .nv.info._Z8generateP17curandStateXORWOWPf --------------------------
	.section	.nv.info._Z8generateP17curandStateXORWOWPf,"",@"SHT_CUDA_INFO"
	.sectionflags	@""
	.align	4


	//----- nvinfo : EIATTR_CUDA_API_VERSION
	.align		4
        /*0000*/ 	.byte	0x04, 0x37
        /*0002*/ 	.short	(.L_22 - .L_21)
.L_21:
        /*0004*/ 	.word	0x00000082


	//----- nvinfo : EIATTR_KPARAM_INFO
	.align		4
.L_22:
        /*0008*/ 	.byte	0x04, 0x17
        /*000a*/ 	.short	(.L_24 - .L_23)
.L_23:
        /*000c*/ 	.word	0x00000000
        /*0010*/ 	.short	0x0001
        /*0012*/ 	.short	0x0008
        /*0014*/ 	.byte	0x00, 0xf5, 0x21, 0x00


	//----- nvinfo : EIATTR_KPARAM_INFO
	.align		4
.L_24:
        /*0018*/ 	.byte	0x04, 0x17
        /*001a*/ 	.short	(.L_26 - .L_25)
.L_25:
        /*001c*/ 	.word	0x00000000
        /*0020*/ 	.short	0x0000
        /*0022*/ 	.short	0x0000
        /*0024*/ 	.byte	0x00, 0xf5, 0x21, 0x00


	//----- nvinfo : EIATTR_SPARSE_MMA_MASK
	.align		4
.L_26:
        /*0028*/ 	.byte	0x03, 0x50
        /*002a*/ 	.short	0x0000


	//----- nvinfo : EIATTR_MAXREG_COUNT
	.align		4
        /*002c*/ 	.byte	0x03, 0x1b
        /*002e*/ 	.short	0x00ff


	//----- nvinfo : EIATTR_MERCURY_ISA_VERSION
	.align		4
        /*0030*/ 	.byte	0x03, 0x5f
        /*0032*/ 	.short	0x0101


	//----- nvinfo : EIATTR_VRC_CTA_INIT_COUNT
	.align		4
        /*0034*/ 	.byte	0x02, 0x4a
	.zero		1
	.zero		1


	//----- nvinfo : EIATTR_EXIT_INSTR_OFFSETS
	.align		4
        /*0038*/ 	.byte	0x04, 0x1c
        /*003a*/ 	.short	(.L_28 - .L_27)


	//   ....[0]....
.L_27:
        /*003c*/ 	.word	0x00000200


	//----- nvinfo : EIATTR_CBANK_PARAM_SIZE
	.align		4
.L_28:
        /*0040*/ 	.byte	0x03, 0x19
        /*0042*/ 	.short	0x0010


	//----- nvinfo : EIATTR_PARAM_CBANK
	.align		4
        /*0044*/ 	.byte	0x04, 0x0a
        /*0046*/ 	.short	(.L_30 - .L_29)
	.align		4
.L_29:
        /*0048*/ 	.word	index@(.nv.constant0._Z8generateP17curandStateXORWOWPf)
        /*004c*/ 	.short	0x0380
        /*004e*/ 	.short	0x0010


	//----- nvinfo : EIATTR_SW_WAR
	.align		4
.L_30:
        /*0050*/ 	.byte	0x04, 0x36
        /*0052*/ 	.short	(.L_32 - .L_31)
.L_31:
        /*0054*/ 	.word	0x00000008
.L_32:


//--------------------- .nv.info._Z4initjP17curandStateXORWOW --------------------------
	.section	.nv.info._Z4initjP17curandStateXORWOW,"",@"SHT_CUDA_INFO"
	.sectionflags	@""
	.align	4


	//----- nvinfo : EIATTR_CUDA_API_VERSION
	.align		4
        /*0000*/ 	.byte	0x04, 0x37
        /*0002*/ 	.short	(.L_34 - .L_33)
.L_33:
        /*0004*/ 	.word	0x00000082


	//----- nvinfo : EIATTR_KPARAM_INFO
	.align		4
.L_34:
        /*0008*/ 	.byte	0x04, 0x17
        /*000a*/ 	.short	(.L_36 - .L_35)
.L_35:
        /*000c*/ 	.word	0x00000000
        /*0010*/ 	.short	0x0001
        /*0012*/ 	.short	0x0008
        /*0014*/ 	.byte	0x00, 0xf5, 0x21, 0x00


	//----- nvinfo : EIATTR_KPARAM_INFO
	.align		4
.L_36:
        /*0018*/ 	.byte	0x04, 0x17
        /*001a*/ 	.short	(.L_38 - .L_37)
.L_37:
        /*001c*/ 	.word	0x00000000
        /*0020*/ 	.short	0x0000
        /*0022*/ 	.short	0x0000
        /*0024*/ 	.byte	0x00, 0xf0, 0x11, 0x00


	//----- nvinfo : EIATTR_SPARSE_MMA_MASK
	.align		4
.L_38:
        /*0028*/ 	.byte	0x03, 0x50
        /*002a*/ 	.short	0x0000


	//----- nvinfo : EIATTR_MAXREG_COUNT
	.align		4
        /*002c*/ 	.byte	0x03, 0x1b
        /*002e*/ 	.short	0x00ff


	//----- nvinfo : EIATTR_MERCURY_ISA_VERSION
	.align		4
        /*0030*/ 	.byte	0x03, 0x5f
        /*0032*/ 	.short	0x0101


	//----- nvinfo : EIATTR_VRC_CTA_INIT_COUNT
	.align		4
        /*0034*/ 	.byte	0x02, 0x4a
	.zero		1
	.zero		1


	//----- nvinfo : EIATTR_EXIT_INSTR_OFFSETS
	.align		4
        /*0038*/ 	.byte	0x04, 0x1c
        /*003a*/ 	.short	(.L_40 - .L_39)


	//   ....[0]....
.L_39:
        /*003c*/ 	.word	0x00000eb0


	//----- nvinfo : EIATTR_CRS_STACK_SIZE
	.align		4
.L_40:
        /*0040*/ 	.byte	0x04, 0x1e
        /*0042*/ 	.short	(.L_42 - .L_41)
.L_41:
        /*0044*/ 	.word	0x00000000


	//----- nvinfo : EIATTR_CBANK_PARAM_SIZE
	.align		4
.L_42:
        /*0048*/ 	.byte	0x03, 0x19
        /*004a*/ 	.short	0x0010


	//----- nvinfo : EIATTR_PARAM_CBANK
	.align		4
        /*004c*/ 	.byte	0x04, 0x0a
        /*004e*/ 	.short	(.L_44 - .L_43)
	.align		4
.L_43:
        /*0050*/ 	.word	index@(.nv.constant0._Z4initjP17curandStateXORWOW)
        /*0054*/ 	.short	0x0380
        /*0056*/ 	.short	0x0010


	//----- nvinfo : EIATTR_SW_WAR
	.align		4
.L_44:
        /*0058*/ 	.byte	0x04, 0x36
        /*005a*/ 	.short	(.L_46 - .L_45)
.L_45:
        /*005c*/ 	.word	0x00000008
.L_46:


//--------------------- .nv.callgraph             --------------------------
	.section	.nv.callgraph,"",@"SHT_CUDA_CALLGRAPH"
	.align	4
	.sectionentsize	8
	.align		4
        /*0000*/ 	.word	0x00000000
	.align		4
        /*0004*/ 	.word	0xffffffff
	.align		4
        /*0008*/ 	.word	0x00000000
	.align		4
        /*000c*/ 	.word	0xfffffffe
	.align		4
        /*0010*/ 	.word	0x00000000
	.align		4
        /*0014*/ 	.word	0xfffffffd
	.align		4
        /*0018*/ 	.word	0x00000000
	.align		4
        /*001c*/ 	.word	0xfffffffc


//--------------------- .nv.constant4             --------------------------
	.section	.nv.constant4,"a",@progbits
	.align	8
	.align		8
.nv.constant4:
        /*0000*/ 	.dword	precalc_xorwow_matrix
	.align		8
        /*0008*/ 	.dword	precalc_xorwow_offset_matrix
	.align		8
        /*0010*/ 	.dword	mrg32k3aM1
	.align		8
        /*0018*/ 	.dword	mrg32k3aM2
	.align		8
        /*0020*/ 	.dword	mrg32k3aM1SubSeq
	.align		8
        /*0028*/ 	.dword	mrg32k3aM2SubSeq
	.align		8
        /*0030*/ 	.dword	mrg32k3aM1Seq
	.align		8
        /*0038*/ 	.dword	mrg32k3aM2Seq


//--------------------- .nv.constant3             --------------------------
	.section	.nv.constant3,"a",@progbits
	.align	8
.nv.constant3:
	.type		__cr_lgamma_table,@object
	.size		__cr_lgamma_table,(.L_8 - __cr_lgamma_table)
__cr_lgamma_table:
        /*0000*/ 	.byte	0x00, 0x00, 0x00, 0x00, 0x00, 0x00, 0x00, 0x00, 0x00, 0x00, 0x00, 0x00, 0x00, 0x00, 0x00, 0x00
        /*0010*/ 	.byte	0xef, 0x39, 0xfa, 0xfe, 0x42, 0x2e, 0xe6, 0x3f, 0x02, 0x20, 0x2a, 0xfa, 0x0b, 0xab, 0xfc, 0x3f
        /*0020*/ 	.byte	0xf9, 0x2c, 0x92, 0x7c, 0xa7, 0x6c, 0x09, 0x40, 0xc9, 0x79, 0x44, 0x3c, 0x64, 0x26, 0x13, 0x40
        /*0030*/ 	.byte	0xca, 0x01, 0xcf, 0x3a, 0x27, 0x51, 0x1a, 0x40, 0x30, 0xcc, 0x2d, 0xf3, 0xe1, 0x0c, 0x21, 0x40
        /*0040*/ 	.byte	0x0d, 0xb7, 0xfc, 0x82, 0x8e, 0x35, 0x25, 0x40
.L_8:


//--------------------- .text._Z8generateP17curandStateXORWOWPf --------------------------
	.section	.text._Z8generateP17curandStateXORWOWPf,"ax",@progbits
	.align	128
        .global         _Z8generateP17curandStateXORWOWPf
        .type           _Z8generateP17curandStateXORWOWPf,@function
        .size           _Z8generateP17curandStateXORWOWPf,(.L_x_10 - _Z8generateP17curandStateXORWOWPf)
        .other          _Z8generateP17curandStateXORWOWPf,@"STO_CUDA_ENTRY STV_DEFAULT"
_Z8generateP17curandStateXORWOWPf:
.text._Z8generateP17curandStateXORWOWPf:
[----:B------:R-:W-:Y:S01]  /*0000*/  LDC R1, c[0x0][0x37c] ;  /* 0x0000df00ff017b82 */ /* 0x000fe20000000800 */
[----:B------:R-:W0:Y:S07]  /*0010*/  S2R R11, SR_TID.X ;  /* 0x00000000000b7919 */ /* 0x000e2e0000002100 */
[----:B------:R-:W0:Y:S01]  /*0020*/  S2UR UR6, SR_CTAID.X ;  /* 0x00000000000679c3 */ /* 0x000e220000002500 */
[----:B------:R-:W1:Y:S07]  /*0030*/  LDCU.64 UR4, c[0x0][0x358] ;  /* 0x00006b00ff0477ac */ /* 0x000e6e0008000a00 */
[----:B------:R-:W0:Y:S08]  /*0040*/  LDC R0, c[0x0][0x360] ;  /* 0x0000d800ff007b82 */ /* 0x000e300000000800 */
[----:B------:R-:W2:Y:S08]  /*0050*/  LDC.64 R2, c[0x0][0x380] ;  /* 0x0000e000ff027b82 */ /* 0x000eb00000000a00 */
[----:B------:R-:W3:Y:S01]  /*0060*/  LDC.64 R8, c[0x0][0x388] ;  /* 0x0000e200ff087b82 */ /* 0x000ee20000000a00 */
[----:B0-----:R-:W-:-:S04]  /*0070*/  IMAD R11, R0, UR6, R11 ;  /* 0x00000006000b7c24 */ /* 0x001fc8000f8e020b */
[----:B--2---:R-:W-:-:S05]  /*0080*/  IMAD.WIDE R2, R11, 0x30, R2 ;  /* 0x000000300b027825 */ /* 0x004fca00078e0202 */
[----:B-1----:R-:W2:Y:S04]  /*0090*/  LDG.E.64 R12, desc[UR4][R2.64] ;  /* 0x00000004020c7981 */ /* 0x002ea8000c1e1b00 */
[----:B------:R-:W4:Y:S04]  /*00a0*/  LDG.E.64 R6, desc[UR4][R2.64+0x10] ;  /* 0x0000100402067981 */ /* 0x000f28000c1e1b00 */
[----:B------:R-:W5:Y:S01]  /*00b0*/  LDG.E.64 R4, desc[UR4][R2.64+0x8] ;  /* 0x0000080402047981 */ /* 0x000f62000c1e1b00 */
[----:B------:R-:W-:Y:S02]  /*00c0*/  IMAD.MOV.U32 R15, RZ, RZ, 0x2f800000 ;  /* 0x2f800000ff0f7424 */ /* 0x000fe400078e00ff */
[----:B---3--:R-:W-:Y:S01]  /*00d0*/  IMAD.WIDE R8, R11, 0x4, R8 ;  /* 0x000000040b087825 */ /* 0x008fe200078e0208 */
[----:B--2---:R-:W-:-:S03]  /*00e0*/  SHF.R.U32.HI R0, RZ, 0x2, R13 ;  /* 0x00000002ff007819 */ /* 0x004fc6000001160d */
[----:B------:R-:W-:Y:S01]  /*00f0*/  VIADD R12, R12, 0x587c5 ;  /* 0x000587c50c0c7836 */ /* 0x000fe20000000000 */
[----:B------:R-:W-:Y:S01]  /*0100*/  LOP3.LUT R0, R0, R13, RZ, 0x3c, !PT ;  /* 0x0000000d00007212 */ /* 0x000fe200078e3cff */
[----:B----4-:R-:W-:Y:S01]  /*0110*/  IMAD.SHL.U32 R13, R7, 0x10, RZ ;  /* 0x00000010070d7824 */ /* 0x010fe200078e00ff */
[----:B------:R-:W-:Y:S01]  /*0120*/  MOV R17, R6 ;  /* 0x0000000600117202 */ /* 0x000fe20000000f00 */
[----:B------:R-:W-:Y:S01]  /*0130*/  IMAD.MOV.U32 R18, RZ, RZ, R7 ;  /* 0x000000ffff127224 */ /* 0x000fe200078e0007 */
[C---:B------:R-:W-:Y:S02]  /*0140*/  SHF.L.U32 R10, R0.reuse, 0x1, RZ ;  /* 0x00000001000a7819 */ /* 0x040fe400000006ff */
[----:B-----5:R-:W-:Y:S02]  /*0150*/  MOV R16, R5 ;  /* 0x0000000500107202 */ /* 0x020fe40000000f00 */
[----:B------:R-:W-:Y:S01]  /*0160*/  LOP3.LUT R10, R0, R10, R13, 0x96, !PT ;  /* 0x0000000a000a7212 */ /* 0x000fe200078e960d */
[----:B------:R-:W-:-:S02]  /*0170*/  IMAD.MOV.U32 R13, RZ, RZ, R4 ;  /* 0x000000ffff0d7224 */ /* 0x000fc400078e0004 */
[----:B------:R-:W-:Y:S01]  /*0180*/  STG.E.64 desc[UR4][R2.64+0x8], R16 ;  /* 0x0000081002007986 */ /* 0x000fe2000c101b04 */
[----:B------:R-:W-:-:S03]  /*0190*/  LOP3.LUT R19, R10, R7, RZ, 0x3c, !PT ;  /* 0x000000070a137212 */ /* 0x000fc600078e3cff */
[----:B------:R-:W-:Y:S01]  /*01a0*/  STG.E.64 desc[UR4][R2.64], R12 ;  /* 0x0000000c02007986 */ /* 0x000fe2000c101b04 */
[----:B------:R-:W-:-:S03]  /*01b0*/  IADD3 R0, PT, PT, R19, R12, RZ ;  /* 0x0000000c13007210 */ /* 0x000fc60007ffe0ff */
[----:B------:R-:W-:Y:S01]  /*01c0*/  STG.E.64 desc[UR4][R2.64+0x10], R18 ;  /* 0x0000101202007986 */ /* 0x000fe2000c101b04 */
[----:B------:R-:W-:-:S05]  /*01d0*/  I2FP.F32.U32 R0, R0 ;  /* 0x0000000000007245 */ /* 0x000fca0000201000 */
[----:B------:R-:W-:-:S05]  /*01e0*/  FFMA R15, R0, R15, 1.1641532182693481445e-10 ;  /* 0x2f000000000f7423 */ /* 0x000fca000000000f */
[----:B------:R-:W-:Y:S01]  /*01f0*/  STG.E desc[UR4][R8.64], R15 ;  /* 0x0000000f08007986 */ /* 0x000fe2000c101904 */
[----:B------:R-:W-:Y:S05]  /*0200*/  EXIT ;  /* 0x000000000000794d */ /* 0x000fea0003800000 */
.L_x_0:
[----:B------:R-:W-:-:S00]  /*0210*/  BRA `(.L_x_0) ;  /* 0xfffffffc00fc7947 */ /* 0x000fc0000383ffff */
[----:B------:R-:W-:-:S00]  /*0220*/  NOP ;  /* 0x0000000000007918 */ /* 0x000fc00000000000 */
        /* <DEDUP_REMOVED lines=13> */
.L_x_10:


//--------------------- .text._Z4initjP17curandStateXORWOW --------------------------
	.section	.text._Z4initjP17curandStateXORWOW,"ax",@progbits
	.align	128
        .global         _Z4initjP17curandStateXORWOW
        .type           _Z4initjP17curandStateXORWOW,@function
        .size           _Z4initjP17curandStateXORWOW,(.L_x_11 - _Z4initjP17curandStateXORWOW)
        .other          _Z4initjP17curandStateXORWOW,@"STO_CUDA_ENTRY STV_DEFAULT"
_Z4initjP17curandStateXORWOW:
.text._Z4initjP17curandStateXORWOW:
[----:B------:R-:W-:Y:S01]  /*0000*/  LDC R1, c[0x0][0x37c] ;  /* 0x0000df00ff017b82 */ /* 0x000fe20000000800 */
[----:B------:R-:W0:Y:S07]  /*0010*/  S2R R13, SR_TID.X ;  /* 0x00000000000d7919 */ /* 0x000e2e0000002100 */
[----:B------:R-:W1:Y:S01]  /*0020*/  LDC R0, c[0x0][0x380] ;  /* 0x0000e000ff007b82 */ /* 0x000e620000000800 */
[----:B------:R-:W2:Y:S01]  /*0030*/  LDCU.64 UR4, c[0x0][0x358] ;  /* 0x00006b00ff0477ac */ /* 0x000ea20008000a00 */
[----:B------:R-:W-:Y:S01]  /*0040*/  IMAD.MOV.U32 R5, RZ, RZ, -0x75bd8fc ;  /* 0xf8a42704ff057424 */ /* 0x000fe200078e00ff */
[----:B------:R-:W-:Y:S01]  /*0050*/  BSSY.RECONVERGENT B0, `(.L_x_1) ;  /* 0x00000e2000007945 */ /* 0x000fe20003800200 */
[----:B------:R-:W-:-:S04]  /*0060*/  IMAD.MOV.U32 R8, RZ, RZ, -0x23270784 ;  /* 0xdcd8f87cff087424 */ /* 0x000fc800078e00ff */
[----:B------:R-:W0:Y:S08]  /*0070*/  S2UR UR6, SR_CTAID.X ;  /* 0x00000000000679c3 */ /* 0x000e300000002500 */
[----:B------:R-:W0:Y:S08]  /*0080*/  LDC R2, c[0x0][0x360] ;  /* 0x0000d800ff027b82 */ /* 0x000e300000000800 */
[----:B------:R-:W3:Y:S01]  /*0090*/  LDC.64 R6, c[0x0][0x388] ;  /* 0x0000e200ff067b82 */ /* 0x000ee20000000a00 */
[----:B-1----:R-:W-:-:S05]  /*00a0*/  LOP3.LUT R0, R0, 0xaad26b49, RZ, 0x3c, !PT ;  /* 0xaad26b4900007812 */ /* 0x002fca00078e3cff */
[----:B------:R-:W-:-:S04]  /*00b0*/  IMAD R0, R0, 0x4182bed5, RZ ;  /* 0x4182bed500007824 */ /* 0x000fc800078e02ff */
[C---:B------:R-:W-:Y:S01]  /*00c0*/  VIADD R3, R0.reuse, 0x75bcd15 ;  /* 0x075bcd1500037836 */ /* 0x040fe20000000000 */
[C---:B------:R-:W-:Y:S01]  /*00d0*/  LOP3.LUT R4, R0.reuse, 0x159a55e5, RZ, 0x3c, !PT ;  /* 0x159a55e500047812 */ /* 0x040fe200078e3cff */
[----:B------:R-:W-:Y:S02]  /*00e0*/  VIADD R9, R0, 0x583f19 ;  /* 0x00583f1900097836 */ /* 0x000fe40000000000 */
[----:B0-----:R-:W-:Y:S02]  /*00f0*/  IMAD R13, R2, UR6, R13 ;  /* 0x00000006020d7c24 */ /* 0x001fe4000f8e020d */
[----:B------:R-:W-:-:S03]  /*0100*/  VIADD R2, R0, 0xd9f6dc18 ;  /* 0xd9f6dc1800027836 */ /* 0x000fc60000000000 */
[C---:B------:R-:W-:Y:S01]  /*0110*/  ISETP.NE.AND P0, PT, R13.reuse, RZ, PT ;  /* 0x000000ff0d00720c */ /* 0x040fe20003f05270 */
[----:B---3--:R-:W-:-:S05]  /*0120*/  IMAD.WIDE R6, R13, 0x30, R6 ;  /* 0x000000300d067825 */ /* 0x008fca00078e0206 */
[----:B--2---:R0:W-:Y:S04]  /*0130*/  STG.E.64 desc[UR4][R6.64], R2 ;  /* 0x0000000206007986 */ /* 0x0041e8000c101b04 */
[----:B------:R0:W-:Y:S04]  /*0140*/  STG.E.64 desc[UR4][R6.64+0x8], R4 ;  /* 0x0000080406007986 */ /* 0x0001e8000c101b04 */
[----:B------:R0:W-:Y:S01]  /*0150*/  STG.E.64 desc[UR4][R6.64+0x10], R8 ;  /* 0x0000100806007986 */ /* 0x0001e2000c101b04 */
[----:B------:R-:W-:Y:S05]  /*0160*/  @!P0 BRA `(.L_x_2) ;  /* 0x0000000c00408947 */ /* 0x000fea0003800000 */
[----:B------:R-:W-:Y:S01]  /*0170*/  SHF.R.S32.HI R0, RZ, 0x1f, R13 ;  /* 0x0000001fff007819 */ /* 0x000fe2000001140d */
[----:B------:R-:W-:-:S07]  /*0180*/  IMAD.MOV.U32 R12, RZ, RZ, RZ ;  /* 0x000000ffff0c7224 */ /* 0x000fce00078e00ff */
.L_x_8:
[----:B0-----:R-:W-:Y:S01]  /*0190*/  LOP3.LUT R2, R13, 0x3, RZ, 0xc0, !PT ;  /* 0x000000030d027812 */ /* 0x001fe200078ec0ff */
[----:B------:R-:W-:Y:S03]  /*01a0*/  BSSY.RECONVERGENT B1, `(.L_x_3) ;  /* 0x00000c6000017945 */ /* 0x000fe60003800200 */
[----:B------:R-:W-:-:S04]  /*01b0*/  ISETP.NE.U32.AND P0, PT, R2, RZ, PT ;  /* 0x000000ff0200720c */ /* 0x000fc80003f05070 */
[----:B------:R-:W-:-:S13]  /*01c0*/  ISETP.NE.AND.EX P0, PT, RZ, RZ, PT, P0 ;  /* 0x000000ffff00720c */ /* 0x000fda0003f05300 */
[----:B------:R-:W-:Y:S05]  /*01d0*/  @!P0 BRA `(.L_x_4) ;  /* 0x0000000c00088947 */ /* 0x000fea0003800000 */
[----:B------:R-:W0:Y:S01]  /*01e0*/  LDC.64 R8, c[0x4][RZ] ;  /* 0x01000000ff087b82 */ /* 0x000e220000000a00 */
[----:B------:R-:W-:Y:S02]  /*01f0*/  IMAD.MOV.U32 R14, RZ, RZ, RZ ;  /* 0x000000ffff0e7224 */ /* 0x000fe400078e00ff */
[----:B0-----:R-:W-:-:S07]  /*0200*/  IMAD.WIDE.U32 R8, R12, 0xc80, R8 ;  /* 0x00000c800c087825 */ /* 0x001fce00078e0008 */
.L_x_7:
[----:B0-----:R-:W-:Y:S01]  /*0210*/  IMAD.MOV.U32 R15, RZ, RZ, RZ ;  /* 0x000000ffff0f7224 */ /* 0x001fe200078e00ff */
[----:B------:R-:W-:Y:S01]  /*0220*/  CS2R R2, SRZ ;  /* 0x0000000000027805 */ /* 0x000fe2000001ff00 */
[----:B------:R-:W-:Y:S01]  /*0230*/  IMAD.MOV.U32 R17, RZ, RZ, RZ ;  /* 0x000000ffff117224 */ /* 0x000fe200078e00ff */
[----:B------:R-:W-:-:S07]  /*0240*/  CS2R R4, SRZ ;  /* 0x0000000000047805 */ /* 0x000fce000001ff00 */
.L_x_6:
[----:B------:R-:W-:-:S05]  /*0250*/  IMAD.WIDE.U32 R10, R17, 0x4, R6 ;  /* 0x00000004110a7825 */ /* 0x000fca00078e0006 */
[----:B------:R0:W5:Y:S01]  /*0260*/  LDG.E R16, desc[UR4][R10.64+0x4] ;  /* 0x000004040a107981 */ /* 0x000162000c1e1900 */
[----:B------:R-:W-:-:S07]  /*0270*/  IMAD.MOV.U32 R19, RZ, RZ, RZ ;  /* 0x000000ffff137224 */ /* 0x000fce00078e00ff */
.L_x_5:
[----:B-----5:R-:W-:Y:S01]  /*0280*/  SHF.R.U32.HI R24, RZ, R19, R16 ;  /* 0x00000013ff187219 */ /* 0x020fe20000011610 */
[----:B0-----:R-:W-:-:S03]  /*0290*/  IMAD.SHL.U32 R10, R17, 0x20, RZ ;  /* 0x00000020110a7824 */ /* 0x001fc600078e00ff */
[----:B------:R-:W-:Y:S01]  /*02a0*/  LOP3.LUT R11, R24, 0x1, RZ, 0xc0, !PT ;  /* 0x00000001180b7812 */ /* 0x000fe200078ec0ff */
[----:B------:R-:W-:-:S03]  /*02b0*/  IMAD.IADD R10, R10, 0x1, R19 ;  /* 0x000000010a0a7824 */ /* 0x000fc600078e0213 */
[----:B------:R-:W-:Y:S01]  /*02c0*/  ISETP.NE.U32.AND P0, PT, R11, 0x1, PT ;  /* 0x000000010b00780c */ /* 0x000fe20003f05070 */
[----:B------:R-:W-:-:S03]  /*02d0*/  IMAD R11, R10, 0x5, RZ ;  /* 0x000000050a0b7824 */ /* 0x000fc600078e02ff */
[----:B------:R-:W-:Y:S01]  /*02e0*/  R2P PR, R24, 0x7e ;  /* 0x0000007e18007804 */ /* 0x000fe20000000000 */
[----:B------:R-:W-:-:S08]  /*02f0*/  IMAD.WIDE.U32 R10, R11, 0x4, R8 ;  /* 0x000000040b0a7825 */ /* 0x000fd000078e0008 */
[----:B------:R-:W2:Y:S04]  /*0300*/  @!P0 LDG.E R18, desc[UR4][R10.64] ;  /* 0x000000040a128981 */ /* 0x000ea8000c1e1900 */
[----:B------:R-:W3:Y:S04]  /*0310*/  @!P0 LDG.E R20, desc[UR4][R10.64+0x10] ;  /* 0x000010040a148981 */ /* 0x000ee8000c1e1900 */
[----:B------:R-:W4:Y:S04]  /*0320*/  @P1 LDG.E R22, desc[UR4][R10.64+0x14] ;  /* 0x000014040a161981 */ /* 0x000f28000c1e1900 */
[----:B------:R-:W4:Y:S04]  /*0330*/  @P2 LDG.E R26, desc[UR4][R10.64+0x28] ;  /* 0x000028040a1a2981 */ /* 0x000f28000c1e1900 */
[----:B------:R-:W4:Y:S04]  /*0340*/  @!P0 LDG.E R21, desc[UR4][R10.64+0x4] ;  /* 0x000004040a158981 */ /* 0x000f28000c1e1900 */
[----:B------:R-:W4:Y:S04]  /*0350*/  @!P0 LDG.E R23, desc[UR4][R10.64+0xc] ;  /* 0x00000c040a178981 */ /* 0x000f28000c1e1900 */
[----:B------:R-:W4:Y:S04]  /*0360*/  @P1 LDG.E R25, desc[UR4][R10.64+0x18] ;  /* 0x000018040a191981 */ /* 0x000f28000c1e1900 */
[----:B------:R-:W4:Y:S04]  /*0370*/  @P3 LDG.E R28, desc[UR4][R10.64+0x3c] ;  /* 0x00003c040a1c3981 */ /* 0x000f28000c1e1900 */
[----:B------:R-:W4:Y:S01]  /*0380*/  @P6 LDG.E R27, desc[UR4][R10.64+0x7c] ;  /* 0x00007c040a1b6981 */ /* 0x000f22000c1e1900 */
[----:B--2---:R-:W-:-:S03]  /*0390*/  @!P0 LOP3.LUT R15, R15, R18, RZ, 0x3c, !PT ;  /* 0x000000120f0f8212 */ /* 0x004fc600078e3cff */
[----:B------:R-:W2:Y:S01]  /*03a0*/  @!P0 LDG.E R18, desc[UR4][R10.64+0x8] ;  /* 0x000008040a128981 */ /* 0x000ea2000c1e1900 */
[----:B---3--:R-:W-:-:S03]  /*03b0*/  @!P0 LOP3.LUT R3, R3, R20, RZ, 0x3c, !PT ;  /* 0x0000001403038212 */ /* 0x008fc600078e3cff */
[----:B------:R-:W3:Y:S01]  /*03c0*/  @P1 LDG.E R20, desc[UR4][R10.64+0x24] ;  /* 0x000024040a141981 */ /* 0x000ee2000c1e1900 */
[----:B----4-:R-:W-:-:S03]  /*03d0*/  @P1 LOP3.LUT R15, R15, R22, RZ, 0x3c, !PT ;  /* 0x000000160f0f1212 */ /* 0x010fc600078e3cff */
[----:B------:R-:W4:Y:S01]  /*03e0*/  @P2 LDG.E R22, desc[UR4][R10.64+0x38] ;  /* 0x000038040a162981 */ /* 0x000f22000c1e1900 */
[----:B------:R-:W-:-:S03]  /*03f0*/  @P2 LOP3.LUT R15, R15, R26, RZ, 0x3c, !PT ;  /* 0x0000001a0f0f2212 */ /* 0x000fc600078e3cff */
[----:B------:R-:W4:Y:S01]  /*0400*/  @P4 LDG.E R26, desc[UR4][R10.64+0x50] ;  /* 0x000050040a1a4981 */ /* 0x000f22000c1e1900 */
[----:B------:R-:W-:-:S03]  /*0410*/  @!P0 LOP3.LUT R4, R4, R21, RZ, 0x3c, !PT ;  /* 0x0000001504048212 */ /* 0x000fc600078e3cff */
[----:B------:R-:W4:Y:S01]  /*0420*/  @P1 LDG.E R21, desc[UR4][R10.64+0x20] ;  /* 0x000020040a151981 */ /* 0x000f22000c1e1900 */
[----:B------:R-:W-:-:S03]  /*0430*/  @!P0 LOP3.LUT R2, R2, R23, RZ, 0x3c, !PT ;  /* 0x0000001702028212 */ /* 0x000fc600078e3cff */
[----:B------:R-:W4:Y:S01]  /*0440*/  @P2 LDG.E R23, desc[UR4][R10.64+0x2c] ;  /* 0x00002c040a172981 */ /* 0x000f22000c1e1900 */
[----:B------:R-:W-:-:S03]  /*0450*/  @P1 LOP3.LUT R4, R4, R25, RZ, 0x3c, !PT ;  /* 0x0000001904041212 */ /* 0x000fc600078e3cff */
[----:B------:R-:W4:Y:S01]  /*0460*/  @P2 LDG.E R25, desc[UR4][R10.64+0x34] ;  /* 0x000034040a192981 */ /* 0x000f22000c1e1900 */
[----:B--2---:R-:W-:-:S03]  /*0470*/  @!P0 LOP3.LUT R5, R5, R18, RZ, 0x3c, !PT ;  /* 0x0000001205058212 */ /* 0x004fc600078e3cff */
[----:B------:R-:W2:Y:S01]  /*0480*/  @P1 LDG.E R18, desc[UR4][R10.64+0x1c] ;  /* 0x00001c040a121981 */ /* 0x000ea2000c1e1900 */
[----:B---3--:R-:W-:-:S03]  /*0490*/  @P1 LOP3.LUT R3, R3, R20, RZ, 0x3c, !PT ;  /* 0x0000001403031212 */ /* 0x008fc600078e3cff */
[----:B------:R-:W3:Y:S01]  /*04a0*/  @P2 LDG.E R20, desc[UR4][R10.64+0x30] ;  /* 0x000030040a142981 */ /* 0x000ee2000c1e1900 */
[----:B----4-:R-:W-:-:S03]  /*04b0*/  @P2 LOP3.LUT R3, R3, R22, RZ, 0x3c, !PT ;  /* 0x0000001603032212 */ /* 0x010fc600078e3cff */
[----:B------:R-:W4:Y:S01]  /*04c0*/  @P3 LDG.E R22, desc[UR4][R10.64+0x4c] ;  /* 0x00004c040a163981 */ /* 0x000f22000c1e1900 */
[----:B------:R-:W-:-:S04]  /*04d0*/  @P3 LOP3.LUT R15, R15, R28, RZ, 0x3c, !PT ;  /* 0x0000001c0f0f3212 */ /* 0x000fc800078e3cff */
[----:B------:R-:W-:Y:S02]  /*04e0*/  @P4 LOP3.LUT R15, R15, R26, RZ, 0x3c, !PT ;  /* 0x0000001a0f0f4212 */ /* 0x000fe400078e3cff */
[----:B------:R-:W-:Y:S01]  /*04f0*/  @P1 LOP3.LUT R2, R2, R21, RZ, 0x3c, !PT ;  /* 0x0000001502021212 */ /* 0x000fe200078e3cff */
[----:B------:R-:W4:Y:S04]  /*0500*/  @P5 LDG.E R26, desc[UR4][R10.64+0x64] ;  /* 0x000064040a1a5981 */ /* 0x000f28000c1e1900 */
[----:B------:R-:W4:Y:S01]  /*0510*/  @P3 LDG.E R21, desc[UR4][R10.64+0x40] ;  /* 0x000040040a153981 */ /* 0x000f22000c1e1900 */
[----:B------:R-:W-:Y:S02]  /*0520*/  @P2 LOP3.LUT R4, R4, R23, RZ, 0x3c, !PT ;  /* 0x0000001704042212 */ /* 0x000fe400078e3cff */
[----:B------:R-:W-:Y:S01]  /*0530*/  @P2 LOP3.LUT R2, R2, R25, RZ, 0x3c, !PT ;  /* 0x0000001902022212 */ /* 0x000fe200078e3cff */
[----:B------:R-:W4:Y:S04]  /*0540*/  @P3 LDG.E R23, desc[UR4][R10.64+0x48] ;  /* 0x000048040a173981 */ /* 0x000f28000c1e1900 */
[----:B------:R-:W4:Y:S01]  /*0550*/  @P4 LDG.E R25, desc[UR4][R10.64+0x54] ;  /* 0x000054040a194981 */ /* 0x000f22000c1e1900 */
[----:B--2---:R-:W-:-:S03]  /*0560*/  @P1 LOP3.LUT R5, R5, R18, RZ, 0x3c, !PT ;  /* 0x0000001205051212 */ /* 0x004fc600078e3cff */
[----:B------:R-:W2:Y:S01]  /*0570*/  @P3 LDG.E R18, desc[UR4][R10.64+0x44] ;  /* 0x000044040a123981 */ /* 0x000ea2000c1e1900 */
[----:B---3--:R-:W-:-:S03]  /*0580*/  @P2 LOP3.LUT R5, R5, R20, RZ, 0x3c, !PT ;  /* 0x0000001405052212 */ /* 0x008fc600078e3cff */
[----:B------:R-:W3:Y:S01]  /*0590*/  @P4 LDG.E R20, desc[UR4][R10.64+0x58] ;  /* 0x000058040a144981 */ /* 0x000ee2000c1e1900 */
[----:B----4-:R-:W-:-:S03]  /*05a0*/  @P3 LOP3.LUT R3, R3, R22, RZ, 0x3c, !PT ;  /* 0x0000001603033212 */ /* 0x010fc600078e3cff */
[----:B------:R-:W4:Y:S01]  /*05b0*/  @P4 LDG.E R22, desc[UR4][R10.64+0x60] ;  /* 0x000060040a164981 */ /* 0x000f22000c1e1900 */
[----:B------:R-:W-:Y:S02]  /*05c0*/  LOP3.LUT P0, RZ, R24, 0x80, RZ, 0xc0, !PT ;  /* 0x0000008018ff7812 */ /* 0x000fe4000780c0ff */
[----:B------:R-:W-:Y:S02]  /*05d0*/  @P5 LOP3.LUT R15, R15, R26, RZ, 0x3c, !PT ;  /* 0x0000001a0f0f5212 */ /* 0x000fe400078e3cff */
[----:B------:R-:W4:Y:S01]  /*05e0*/  @P6 LDG.E R26, desc[UR4][R10.64+0x78] ;  /* 0x000078040a1a6981 */ /* 0x000f22000c1e1900 */
[----:B------:R-:W-:-:S03]  /*05f0*/  @P3 LOP3.LUT R4, R4, R21, RZ, 0x3c, !PT ;  /* 0x0000001504043212 */ /* 0x000fc600078e3cff */
[----:B------:R-:W4:Y:S01]  /*0600*/  @P4 LDG.E R21, desc[UR4][R10.64+0x5c] ;  /* 0x00005c040a154981 */ /* 0x000f22000c1e1900 */
[----:B------:R-:W-:-:S03]  /*0610*/  @P3 LOP3.LUT R2, R2, R23, RZ, 0x3c, !PT ;  /* 0x0000001702023212 */ /* 0x000fc600078e3cff */
[----:B------:R-:W4:Y:S01]  /*0620*/  @P5 LDG.E R23, desc[UR4][R10.64+0x68] ;  /* 0x000068040a175981 */ /* 0x000f22000c1e1900 */
[----:B------:R-:W-:-:S03]  /*0630*/  @P4 LOP3.LUT R4, R4, R25, RZ, 0x3c, !PT ;  /* 0x0000001904044212 */ /* 0x000fc600078e3cff */
[----:B------:R-:W4:Y:S01]  /*0640*/  @P5 LDG.E R25, desc[UR4][R10.64+0x70] ;  /* 0x000070040a195981 */ /* 0x000f22000c1e1900 */
[----:B--2---:R-:W-:-:S03]  /*0650*/  @P3 LOP3.LUT R5, R5, R18, RZ, 0x3c, !PT ;  /* 0x0000001205053212 */ /* 0x004fc600078e3cff */
[----:B------:R-:W2:Y:S01]  /*0660*/  @P5 LDG.E R18, desc[UR4][R10.64+0x6c] ;  /* 0x00006c040a125981 */ /* 0x000ea2000c1e1900 */
[----:B---3--:R-:W-:-:S03]  /*0670*/  @P4 LOP3.LUT R5, R5, R20, RZ, 0x3c, !PT ;  /* 0x0000001405054212 */ /* 0x008fc600078e3cff */
[----:B------:R-:W3:Y:S01]  /*0680*/  @P5 LDG.E R20, desc[UR4][R10.64+0x74] ;  /* 0x000074040a145981 */ /* 0x000ee2000c1e1900 */
[----:B----4-:R-:W-:-:S03]  /*0690*/  @P4 LOP3.LUT R3, R3, R22, RZ, 0x3c, !PT ;  /* 0x0000001603034212 */ /* 0x010fc600078e3cff */
[----:B------:R-:W4:Y:S01]  /*06a0*/  @P0 LDG.E R22, desc[UR4][R10.64+0x8c] ;  /* 0x00008c040a160981 */ /* 0x000f22000c1e1900 */
[----:B------:R-:W-:-:S03]  /*06b0*/  @P6 LOP3.LUT R15, R15, R26, RZ, 0x3c, !PT ;  /* 0x0000001a0f0f6212 */ /* 0x000fc600078e3cff */
        /* <DEDUP_REMOVED lines=13> */
[----:B------:R-:W-:Y:S02]  /*0790*/  @P6 LOP3.LUT R4, R4, R27, RZ, 0x3c, !PT ;  /* 0x0000001b04046212 */ /* 0x000fe400078e3cff */
[----:B------:R-:W-:Y:S02]  /*07a0*/  @P6 LOP3.LUT R2, R2, R21, RZ, 0x3c, !PT ;  /* 0x0000001502026212 */ /* 0x000fe400078e3cff */
[----:B------:R-:W-:Y:S02]  /*07b0*/  @P0 LOP3.LUT R4, R4, R23, RZ, 0x3c, !PT ;  /* 0x0000001704040212 */ /* 0x000fe400078e3cff */
[----:B------:R-:W-:Y:S02]  /*07c0*/  @P0 LOP3.LUT R2, R2, R25, RZ, 0x3c, !PT ;  /* 0x0000001902020212 */ /* 0x000fe400078e3cff */
[----:B--2---:R-:W-:Y:S02]  /*07d0*/  @P6 LOP3.LUT R5, R5, R18, RZ, 0x3c, !PT ;  /* 0x0000001205056212 */ /* 0x004fe400078e3cff */
[----:B---3--:R-:W-:-:S02]  /*07e0*/  @P6 LOP3.LUT R3, R3, R20, RZ, 0x3c, !PT ;  /* 0x0000001403036212 */ /* 0x008fc400078e3cff */
[----:B----4-:R-:W-:Y:S02]  /*07f0*/  @P0 LOP3.LUT R5, R5, R22, RZ, 0x3c, !PT ;  /* 0x0000001605050212 */ /* 0x010fe400078e3cff */
[----:B------:R-:W-:Y:S02]  /*0800*/  @P0 LOP3.LUT R3, R3, R26, RZ, 0x3c, !PT ;  /* 0x0000001a03030212 */ /* 0x000fe400078e3cff */
[----:B------:R-:W-:-:S13]  /*0810*/  R2P PR, R24.B1, 0x7f ;  /* 0x0000007f18007804 */ /* 0x000fda0000001000 */
[----:B------:R-:W2:Y:S04]  /*0820*/  @P0 LDG.E R18, desc[UR4][R10.64+0xa0] ;  /* 0x0000a0040a120981 */ /* 0x000ea8000c1e1900 */
[----:B------:R-:W3:Y:S04]  /*0830*/  @P1 LDG.E R22, desc[UR4][R10.64+0xb4] ;  /* 0x0000b4040a161981 */ /* 0x000ee8000c1e1900 */
[----:B------:R-:W4:Y:S04]  /*0840*/  @P2 LDG.E R26, desc[UR4][R10.64+0xc8] ;  /* 0x0000c8040a1a2981 */ /* 0x000f28000c1e1900 */
[----:B------:R-:W4:Y:S04]  /*0850*/  @P3 LDG.E R28, desc[UR4][R10.64+0xdc] ;  /* 0x0000dc040a1c3981 */ /* 0x000f28000c1e1900 */
[----:B------:R-:W4:Y:S04]  /*0860*/  @P0 LDG.E R23, desc[UR4][R10.64+0xa4] ;  /* 0x0000a4040a170981 */ /* 0x000f28000c1e1900 */
[----:B------:R-:W4:Y:S04]  /*0870*/  @P0 LDG.E R20, desc[UR4][R10.64+0xa8] ;  /* 0x0000a8040a140981 */ /* 0x000f28000c1e1900 */
[----:B------:R-:W4:Y:S04]  /*0880*/  @P4 LDG.E R25, desc[UR4][R10.64+0xf0] ;  /* 0x0000f0040a194981 */ /* 0x000f28000c1e1900 */
        /* <DEDUP_REMOVED lines=21> */
[----:B------:R-:W-:Y:S02]  /*09e0*/  LOP3.LUT P0, RZ, R24, 0x8000, RZ, 0xc0, !PT ;  /* 0x0000800018ff7812 */ /* 0x000fe4000780c0ff */
[----:B----4-:R-:W-:Y:S01]  /*09f0*/  @P5 LOP3.LUT R15, R15, R26, RZ, 0x3c, !PT ;  /* 0x0000001a0f0f5212 */ /* 0x010fe200078e3cff */
[----:B------:R-:W4:Y:S04]  /*0a00*/  @P3 LDG.E R24, desc[UR4][R10.64+0xe4] ;  /* 0x0000e4040a183981 */ /* 0x000f28000c1e1900 */
[----:B------:R-:W2:Y:S01]  /*0a10*/  @P6 LDG.E R26, desc[UR4][R10.64+0x118] ;  /* 0x000118040a1a6981 */ /* 0x000ea2000c1e1900 */
        /* <DEDUP_REMOVED lines=8> */
[----:B---3--:R-:W-:-:S03]  /*0aa0*/  @P2 LOP3.LUT R3, R3, R22, RZ, 0x3c, !PT ;  /* 0x0000001603032212 */ /* 0x008fc600078e3cff */
[----:B------:R-:W3:Y:S01]  /*0ab0*/  @P4 LDG.E R22, desc[UR4][R10.64+0x100] ;  /* 0x000100040a164981 */ /* 0x000ee2000c1e1900 */
[----:B--2---:R-:W-:-:S03]  /*0ac0*/  @P6 LOP3.LUT R15, R15, R26, RZ, 0x3c, !PT ;  /* 0x0000001a0f0f6212 */ /* 0x004fc600078e3cff */
[----:B------:R-:W2:Y:S01]  /*0ad0*/  @P0 LDG.E R26, desc[UR4][R10.64+0x12c] ;  /* 0x00012c040a1a0981 */ /* 0x000ea2000c1e1900 */
[----:B----4-:R-:W-:-:S03]  /*0ae0*/  @P2 LOP3.LUT R2, R2, R23, RZ, 0x3c, !PT ;  /* 0x0000001702022212 */ /* 0x010fc600078e3cff */
[----:B------:R-:W4:Y:S01]  /*0af0*/  @P4 LDG.E R23, desc[UR4][R10.64+0xfc] ;  /* 0x0000fc040a174981 */ /* 0x000f22000c1e1900 */
[----:B------:R-:W-:-:S03]  /*0b00*/  @P2 LOP3.LUT R5, R5, R20, RZ, 0x3c, !PT ;  /* 0x0000001405052212 */ /* 0x000fc600078e3cff */
[----:B------:R-:W4:Y:S01]  /*0b10*/  @P4 LDG.E R20, desc[UR4][R10.64+0xf8] ;  /* 0x0000f8040a144981 */ /* 0x000f22000c1e1900 */
[----:B------:R-:W-:Y:S02]  /*0b20*/  @P3 LOP3.LUT R2, R2, R27, RZ, 0x3c, !PT ;  /* 0x0000001b02023212 */ /* 0x000fe400078e3cff */
[----:B------:R-:W-:Y:S01]  /*0b30*/  @P3 LOP3.LUT R4, R4, R25, RZ, 0x3c, !PT ;  /* 0x0000001904043212 */ /* 0x000fe200078e3cff */
[----:B------:R-:W4:Y:S01]  /*0b40*/  @P5 LDG.E R27, desc[UR4][R10.64+0x110] ;  /* 0x000110040a1b5981 */ /* 0x000f22000c1e1900 */
[----:B------:R-:W-:-:S03]  /*0b50*/  @P3 LOP3.LUT R5, R5, R24, RZ, 0x3c, !PT ;  /* 0x0000001805053212 */ /* 0x000fc600078e3cff */
[----:B------:R-:W4:Y:S04]  /*0b60*/  @P5 LDG.E R25, desc[UR4][R10.64+0x108] ;  /* 0x000108040a195981 */ /* 0x000f28000c1e1900 */
        /* <DEDUP_REMOVED lines=19> */
[----:B------:R-:W-:-:S05]  /*0ca0*/  VIADD R19, R19, 0x10 ;  /* 0x0000001013137836 */ /* 0x000fca0000000000 */
[----:B------:R-:W-:Y:S02]  /*0cb0*/  ISETP.NE.AND P1, PT, R19, 0x20, PT ;  /* 0x000000201300780c */ /* 0x000fe40003f25270 */
[----:B------:R-:W-:Y:S02]  /*0cc0*/  @P5 LOP3.LUT R3, R3, R18, RZ, 0x3c, !PT ;  /* 0x0000001203035212 */ /* 0x000fe400078e3cff */
[----:B------:R-:W-:Y:S02]  /*0cd0*/  @P6 LOP3.LUT R4, R4, R21, RZ, 0x3c, !PT ;  /* 0x0000001504046212 */ /* 0x000fe400078e3cff */
[----:B---3--:R-:W-:-:S04]  /*0ce0*/  @P6 LOP3.LUT R3, R3, R22, RZ, 0x3c, !PT ;  /* 0x0000001603036212 */ /* 0x008fc800078e3cff */
[----:B--2---:R-:W-:Y:S02]  /*0cf0*/  @P0 LOP3.LUT R3, R3, R26, RZ, 0x3c, !PT ;  /* 0x0000001a03030212 */ /* 0x004fe400078e3cff */
[----:B----4-:R-:W-:Y:S02]  /*0d00*/  @P6 LOP3.LUT R2, R2, R23, RZ, 0x3c, !PT ;  /* 0x0000001702026212 */ /* 0x010fe400078e3cff */
[----:B------:R-:W-:Y:S02]  /*0d10*/  @P6 LOP3.LUT R5, R5, R20, RZ, 0x3c, !PT ;  /* 0x0000001405056212 */ /* 0x000fe400078e3cff */
[----:B------:R-:W-:Y:S02]  /*0d20*/  @P0 LOP3.LUT R2, R2, R27, RZ, 0x3c, !PT ;  /* 0x0000001b02020212 */ /* 0x000fe400078e3cff */
[----:B------:R-:W-:Y:S02]  /*0d30*/  @P0 LOP3.LUT R4, R4, R25, RZ, 0x3c, !PT ;  /* 0x0000001904040212 */ /* 0x000fe400078e3cff */
[----:B------:R-:W-:Y:S01]  /*0d40*/  @P0 LOP3.LUT R5, R5, R24, RZ, 0x3c, !PT ;  /* 0x0000001805050212 */ /* 0x000fe200078e3cff */
[----:B------:R-:W-:Y:S06]  /*0d50*/  @P1 BRA `(.L_x_5) ;  /* 0xfffffff400481947 */ /* 0x000fec000383ffff */
[----:B------:R-:W-:-:S05]  /*0d60*/  VIADD R17, R17, 0x1 ;  /* 0x0000000111117836 */ /* 0x000fca0000000000 */
[----:B------:R-:W-:-:S13]  /*0d70*/  ISETP.NE.AND P0, PT, R17, 0x5, PT ;  /* 0x000000051100780c */ /* 0x000fda0003f05270 */
[----:B------:R-:W-:Y:S05]  /*0d80*/  @P0 BRA `(.L_x_6) ;  /* 0xfffffff400300947 */ /* 0x000fea000383ffff */
[----:B------:R0:W-:Y:S01]  /*0d90*/  STG.E.64 desc[UR4][R6.64+0x8], R4 ;  /* 0x0000080406007986 */ /* 0x0001e2000c101b04 */
[----:B------:R-:W-:Y:S01]  /*0da0*/  VIADD R14, R14, 0x1 ;  /* 0x000000010e0e7836 */ /* 0x000fe20000000000 */
[----:B------:R-:W-:Y:S02]  /*0db0*/  LOP3.LUT R11, R13, 0x3, RZ, 0xc0, !PT ;  /* 0x000000030d0b7812 */ /* 0x000fe400078ec0ff */
[----:B------:R0:W-:Y:S02]  /*0dc0*/  STG.E.64 desc[UR4][R6.64+0x10], R2 ;  /* 0x0000100206007986 */ /* 0x0001e4000c101b04 */
[----:B------:R-:W-:Y:S02]  /*0dd0*/  ISETP.GE.U32.AND P0, PT, R14, R11, PT ;  /* 0x0000000b0e00720c */ /* 0x000fe40003f06070 */
[----:B------:R0:W-:Y:S11]  /*0de0*/  STG.E desc[UR4][R6.64+0x4], R15 ;  /* 0x0000040f06007986 */ /* 0x0001f6000c101904 */
[----:B------:R-:W-:Y:S05]  /*0df0*/  @!P0 BRA `(.L_x_7) ;  /* 0xfffffff400048947 */ /* 0x000fea000383ffff */
.L_x_4:
[----:B------:R-:W-:Y:S05]  /*0e00*/  BSYNC.RECONVERGENT B1 ;  /* 0x0000000000017941 */ /* 0x000fea0003800200 */
.L_x_3:
[C---:B------:R-:W-:Y:S01]  /*0e10*/  ISETP.GT.U32.AND P0, PT, R13.reuse, 0x3, PT ;  /* 0x000000030d00780c */ /* 0x040fe20003f04070 */
[----:B------:R-:W-:Y:S01]  /*0e20*/  VIADD R12, R12, 0x1 ;  /* 0x000000010c0c7836 */ /* 0x000fe20000000000 */
[--C-:B------:R-:W-:Y:S02]  /*0e30*/  SHF.R.U64 R13, R13, 0x2, R0.reuse ;  /* 0x000000020d0d7819 */ /* 0x100fe40000001200 */
[----:B------:R-:W-:Y:S02]  /*0e40*/  ISETP.GT.U32.AND.EX P0, PT, R0, RZ, PT, P0 ;  /* 0x000000ff0000720c */ /* 0x000fe40003f04100 */
[----:B------:R-:W-:-:S11]  /*0e50*/  SHF.R.U32.HI R0, RZ, 0x2, R0 ;  /* 0x00000002ff007819 */ /* 0x000fd60000011600 */
[----:B------:R-:W-:Y:S05]  /*0e60*/  @P0 BRA `(.L_x_8) ;  /* 0xfffffff000c80947 */ /* 0x000fea000383ffff */
.L_x_2:
[----:B------:R-:W-:Y:S05]  /*0e70*/  BSYNC.RECONVERGENT B0 ;  /* 0x0000000000007941 */ /* 0x000fea0003800200 */
.L_x_1:
[----:B------:R-:W-:Y:S04]  /*0e80*/  STG.E.64 desc[UR4][R6.64+0x18], RZ ;  /* 0x000018ff06007986 */ /* 0x000fe8000c101b04 */
[----:B------:R-:W-:Y:S04]  /*0e90*/  STG.E desc[UR4][R6.64+0x20], RZ ;  /* 0x000020ff06007986 */ /* 0x000fe8000c101904 */
[----:B------:R-:W-:Y:S01]  /*0ea0*/  STG.E.64 desc[UR4][R6.64+0x28], RZ ;  /* 0x000028ff06007986 */ /* 0x000fe2000c101b04 */
[----:B------:R-:W-:Y:S05]  /*0eb0*/  EXIT ;  /* 0x000000000000794d */ /* 0x000fea0003800000 */
.L_x_9:
        /* <DEDUP_REMOVED lines=12> */
.L_x_11:


//--------------------- .nv.global.init           --------------------------
	.section	.nv.global.init,"aw",@progbits
	.align	4
.nv.global.init:
	.type		mrg32k3aM1SubSeq,@object
	.size		mrg32k3aM1SubSeq,(mrg32k3aM2SubSeq - mrg32k3aM1SubSeq)
mrg32k3aM1SubSeq:
        /*0000*/ 	.byte	0x0b, 0xcc, 0xee, 0x04, 0x73, 0x29, 0x8b, 0x6f, 0xf6, 0x53, 0x03, 0xf6, 0x23, 0xf6, 0xea, 0xda
        /* <DEDUP_REMOVED lines=125> */
	.type		mrg32k3aM2SubSeq,@object
	.size		mrg32k3aM2SubSeq,(mrg32k3aM1 - mrg32k3aM2SubSeq)
mrg32k3aM2SubSeq:
        /* <DEDUP_REMOVED lines=126> */
	.type		mrg32k3aM1,@object
	.size		mrg32k3aM1,(mrg32k3aM1Seq - mrg32k3aM1)
mrg32k3aM1:
        /* <DEDUP_REMOVED lines=144> */
	.type		mrg32k3aM1Seq,@object
	.size		mrg32k3aM1Seq,(mrg32k3aM2 - mrg32k3aM1Seq)
mrg32k3aM1Seq:
        /* <DEDUP_REMOVED lines=144> */
	.type		mrg32k3aM2,@object
	.size		mrg32k3aM2,(mrg32k3aM2Seq - mrg32k3aM2)
mrg32k3aM2:
        /* <DEDUP_REMOVED lines=144> */
	.type		mrg32k3aM2Seq,@object
	.size		mrg32k3aM2Seq,(precalc_xorwow_matrix - mrg32k3aM2Seq)
mrg32k3aM2Seq:
        /* <DEDUP_REMOVED lines=144> */
	.type		precalc_xorwow_matrix,@object
	.size		precalc_xorwow_matrix,(precalc_xorwow_offset_matrix - precalc_xorwow_matrix)
precalc_xorwow_matrix:
        /* <DEDUP_REMOVED lines=6400> */
	.type		precalc_xorwow_offset_matrix,@object
	.size		precalc_xorwow_offset_matrix,(.L_1 - precalc_xorwow_offset_matrix)
precalc_xorwow_offset_matrix:
        /* <DEDUP_REMOVED lines=6400> */
.L_1:


//--------------------- .nv.shared.reserved.0     --------------------------
	.section	.nv.shared.reserved.0,"aw",@nobits
	.weak		__nv_reservedSMEM_offset_0_alias
	.size		__nv_reservedSMEM_offset_0_alias, 0, 64
	.other		__nv_reservedSMEM_offset_0_alias,@"STO_CUDA_RESERVED_SHARED STV_DEFAULT"
__nv_reservedSMEM_offset_0_alias:
	.zero		0
	.zero		64


//--------------------- .nv.constant0._Z8generateP17curandStateXORWOWPf --------------------------
	.section	.nv.constant0._Z8generateP17curandStateXORWOWPf,"a",@progbits
	.sectionflags	@""
	.align	4
.nv.constant0._Z8generateP17curandStateXORWOWPf:
	.zero		912


//--------------------- .nv.constant0._Z4initjP17curandStateXORWOW --------------------------
	.section	.nv.constant0._Z4initjP17curandStateXORWOW,"a",@progbits
	.sectionflags	@""
	.align	4
.nv.constant0._Z4initjP17curandStateXORWOW:
	.zero		912


//--------------------- SYMBOLS --------------------------

	.type		.nv.reservedSmem.offset0,@object
	.size		.nv.reservedSmem.offset0,0x4
